//
// Generated by NVIDIA NVVM Compiler
//
// Compiler Build ID: CL-36424714
// Cuda compilation tools, release 13.0, V13.0.88
// Based on NVVM 20.0.0
//

.version 9.0
.target sm_100
.address_size 64

	// .globl	_Z6expandiPiS_PfS_S_S0_

.visible .entry _Z6expandiPiS_PfS_S_S0_(
	.param .u32 _Z6expandiPiS_PfS_S_S0__param_0,
	.param .u64 .ptr .align 1 _Z6expandiPiS_PfS_S_S0__param_1,
	.param .u64 .ptr .align 1 _Z6expandiPiS_PfS_S_S0__param_2,
	.param .u64 .ptr .align 1 _Z6expandiPiS_PfS_S_S0__param_3,
	.param .u64 .ptr .align 1 _Z6expandiPiS_PfS_S_S0__param_4,
	.param .u64 .ptr .align 1 _Z6expandiPiS_PfS_S_S0__param_5,
	.param .u64 .ptr .align 1 _Z6expandiPiS_PfS_S_S0__param_6
)
{
	.reg .pred 	%p<11>;
	.reg .b32 	%r<106>;
	.reg .b32 	%f<16>;
	.reg .b64 	%rd<72>;

	ld.param.u32 	%r30, [_Z6expandiPiS_PfS_S_S0__param_0];
	ld.param.u64 	%rd9, [_Z6expandiPiS_PfS_S_S0__param_1];
	ld.param.u64 	%rd10, [_Z6expandiPiS_PfS_S_S0__param_2];
	ld.param.u64 	%rd11, [_Z6expandiPiS_PfS_S_S0__param_3];
	ld.param.u64 	%rd12, [_Z6expandiPiS_PfS_S_S0__param_4];
	cvta.to.global.u64 	%rd1, %rd11;
	cvta.to.global.u64 	%rd2, %rd10;
	cvta.to.global.u64 	%rd3, %rd9;
	cvta.to.global.u64 	%rd13, %rd12;
	mov.u32 	%r31, %tid.x;
	mov.u32 	%r32, %ctaid.x;
	mov.u32 	%r33, %ntid.x;
	mad.lo.s32 	%r1, %r32, %r33, %r31;
	mul.wide.s32 	%rd14, %r1, 4;
	add.s64 	%rd4, %rd13, %rd14;
	ld.global.u32 	%r2, [%rd4+4];
	ld.global.u32 	%r98, [%rd4];
	sub.s32 	%r4, %r2, %r98;
	setp.le.s32 	%p1, %r2, %r98;
	@%p1 bra 	$L__BB0_15;
	setp.lt.s32 	%p2, %r30, 1;
	add.s32 	%r5, %r30, -1;
	mul.lo.s32 	%r6, %r30, %r1;
	@%p2 bra 	$L__BB0_15;
	and.b32  	%r7, %r30, 7;
	and.b32  	%r8, %r30, 3;
	and.b32  	%r9, %r30, 2147483640;
	and.b32  	%r10, %r30, 1;
	neg.s32 	%r11, %r9;
	shl.b32 	%r34, %r2, 3;
	shl.b32 	%r35, %r98, 3;
	sub.s32 	%r12, %r34, %r35;
	mul.lo.s32 	%r13, %r98, %r5;
	mul.wide.s32 	%rd62, %r4, 4;
$L__BB0_3:
	ld.param.u64 	%rd71, [_Z6expandiPiS_PfS_S_S0__param_6];
	ld.param.u64 	%rd70, [_Z6expandiPiS_PfS_S_S0__param_5];
	setp.lt.u32 	%p3, %r5, 7;
	add.s32 	%r15, %r13, %r98;
	cvta.to.global.u64 	%rd15, %rd70;
	mul.wide.s32 	%rd16, %r98, 4;
	add.s64 	%rd5, %rd15, %rd16;
	cvta.to.global.u64 	%rd17, %rd71;
	add.s64 	%rd6, %rd17, %rd16;
	mov.b32 	%r104, 0;
	@%p3 bra 	$L__BB0_6;
	mov.b32 	%r101, 7;
	mov.u32 	%r99, %r15;
	mov.u32 	%r100, %r6;
	mov.u32 	%r102, %r11;
$L__BB0_5:
	.pragma "nounroll";
	mul.wide.s32 	%rd18, %r99, 4;
	add.s64 	%rd19, %rd3, %rd18;
	st.global.u32 	[%rd19], %r100;
	ld.global.u32 	%r38, [%rd5];
	mad.lo.s32 	%r39, %r38, %r30, %r101;
	add.s32 	%r40, %r39, -7;
	add.s64 	%rd20, %rd2, %rd18;
	st.global.u32 	[%rd20], %r40;
	ld.global.f32 	%f1, [%rd6];
	add.s64 	%rd21, %rd1, %rd18;
	st.global.f32 	[%rd21], %f1;
	add.s32 	%r41, %r100, 1;
	mul.wide.s32 	%rd22, %r4, 4;
	add.s64 	%rd23, %rd19, %rd22;
	st.global.u32 	[%rd23], %r41;
	ld.global.u32 	%r42, [%rd5];
	mad.lo.s32 	%r43, %r42, %r30, %r101;
	add.s32 	%r44, %r43, -6;
	add.s64 	%rd24, %rd20, %rd22;
	st.global.u32 	[%rd24], %r44;
	ld.global.f32 	%f2, [%rd6];
	add.s64 	%rd25, %rd21, %rd22;
	st.global.f32 	[%rd25], %f2;
	add.s32 	%r45, %r100, 2;
	add.s64 	%rd26, %rd23, %rd22;
	st.global.u32 	[%rd26], %r45;
	ld.global.u32 	%r46, [%rd5];
	mad.lo.s32 	%r47, %r46, %r30, %r101;
	add.s32 	%r48, %r47, -5;
	add.s64 	%rd27, %rd24, %rd22;
	st.global.u32 	[%rd27], %r48;
	ld.global.f32 	%f3, [%rd6];
	add.s64 	%rd28, %rd25, %rd22;
	st.global.f32 	[%rd28], %f3;
	add.s32 	%r49, %r100, 3;
	add.s64 	%rd29, %rd26, %rd22;
	st.global.u32 	[%rd29], %r49;
	ld.global.u32 	%r50, [%rd5];
	mad.lo.s32 	%r51, %r50, %r30, %r101;
	add.s32 	%r52, %r51, -4;
	add.s64 	%rd30, %rd27, %rd22;
	st.global.u32 	[%rd30], %r52;
	ld.global.f32 	%f4, [%rd6];
	add.s64 	%rd31, %rd28, %rd22;
	st.global.f32 	[%rd31], %f4;
	add.s32 	%r53, %r100, 4;
	add.s64 	%rd32, %rd29, %rd22;
	st.global.u32 	[%rd32], %r53;
	ld.global.u32 	%r54, [%rd5];
	mad.lo.s32 	%r55, %r54, %r30, %r101;
	add.s32 	%r56, %r55, -3;
	add.s64 	%rd33, %rd30, %rd22;
	st.global.u32 	[%rd33], %r56;
	ld.global.f32 	%f5, [%rd6];
	add.s64 	%rd34, %rd31, %rd22;
	st.global.f32 	[%rd34], %f5;
	add.s32 	%r57, %r100, 5;
	add.s64 	%rd35, %rd32, %rd22;
	st.global.u32 	[%rd35], %r57;
	ld.global.u32 	%r58, [%rd5];
	mad.lo.s32 	%r59, %r58, %r30, %r101;
	add.s32 	%r60, %r59, -2;
	add.s64 	%rd36, %rd33, %rd22;
	st.global.u32 	[%rd36], %r60;
	ld.global.f32 	%f6, [%rd6];
	add.s64 	%rd37, %rd34, %rd22;
	st.global.f32 	[%rd37], %f6;
	add.s32 	%r61, %r100, 6;
	add.s64 	%rd38, %rd35, %rd22;
	st.global.u32 	[%rd38], %r61;
	ld.global.u32 	%r62, [%rd5];
	mad.lo.s32 	%r63, %r62, %r30, %r101;
	add.s32 	%r64, %r63, -1;
	add.s64 	%rd39, %rd36, %rd22;
	st.global.u32 	[%rd39], %r64;
	ld.global.f32 	%f7, [%rd6];
	add.s64 	%rd40, %rd37, %rd22;
	st.global.f32 	[%rd40], %f7;
	add.s32 	%r65, %r100, 7;
	add.s64 	%rd41, %rd38, %rd22;
	st.global.u32 	[%rd41], %r65;
	ld.global.u32 	%r66, [%rd5];
	mad.lo.s32 	%r67, %r66, %r30, %r101;
	add.s64 	%rd42, %rd39, %rd22;
	st.global.u32 	[%rd42], %r67;
	ld.global.f32 	%f8, [%rd6];
	add.s64 	%rd43, %rd40, %rd22;
	st.global.f32 	[%rd43], %f8;
	add.s32 	%r102, %r102, 8;
	add.s32 	%r101, %r101, 8;
	add.s32 	%r100, %r100, 8;
	add.s32 	%r99, %r99, %r12;
	setp.ne.s32 	%p4, %r102, 0;
	mov.u32 	%r104, %r9;
	@%p4 bra 	$L__BB0_5;
$L__BB0_6:
	setp.eq.s32 	%p5, %r7, 0;
	@%p5 bra 	$L__BB0_14;
	add.s32 	%r68, %r7, -1;
	setp.lt.u32 	%p6, %r68, 3;
	@%p6 bra 	$L__BB0_9;
	mad.lo.s32 	%r69, %r104, %r4, %r15;
	add.s32 	%r70, %r104, %r6;
	mul.wide.s32 	%rd44, %r69, 4;
	add.s64 	%rd45, %rd3, %rd44;
	st.global.u32 	[%rd45], %r70;
	ld.global.u32 	%r71, [%rd5];
	mad.lo.s32 	%r72, %r71, %r30, %r104;
	add.s64 	%rd46, %rd2, %rd44;
	st.global.u32 	[%rd46], %r72;
	ld.global.f32 	%f9, [%rd6];
	add.s64 	%rd47, %rd1, %rd44;
	st.global.f32 	[%rd47], %f9;
	add.s32 	%r73, %r70, 1;
	mul.wide.s32 	%rd48, %r4, 4;
	add.s64 	%rd49, %rd45, %rd48;
	st.global.u32 	[%rd49], %r73;
	ld.global.u32 	%r74, [%rd5];
	mad.lo.s32 	%r75, %r74, %r30, %r104;
	add.s32 	%r76, %r75, 1;
	add.s64 	%rd50, %rd46, %rd48;
	st.global.u32 	[%rd50], %r76;
	ld.global.f32 	%f10, [%rd6];
	add.s64 	%rd51, %rd47, %rd48;
	st.global.f32 	[%rd51], %f10;
	add.s32 	%r77, %r70, 2;
	add.s64 	%rd52, %rd49, %rd48;
	st.global.u32 	[%rd52], %r77;
	ld.global.u32 	%r78, [%rd5];
	mad.lo.s32 	%r79, %r78, %r30, %r104;
	add.s32 	%r80, %r79, 2;
	add.s64 	%rd53, %rd50, %rd48;
	st.global.u32 	[%rd53], %r80;
	ld.global.f32 	%f11, [%rd6];
	add.s64 	%rd54, %rd51, %rd48;
	st.global.f32 	[%rd54], %f11;
	add.s32 	%r81, %r70, 3;
	add.s64 	%rd55, %rd52, %rd48;
	st.global.u32 	[%rd55], %r81;
	ld.global.u32 	%r82, [%rd5];
	mad.lo.s32 	%r83, %r82, %r30, %r104;
	add.s32 	%r84, %r83, 3;
	add.s64 	%rd56, %rd53, %rd48;
	st.global.u32 	[%rd56], %r84;
	ld.global.f32 	%f12, [%rd6];
	add.s64 	%rd57, %rd54, %rd48;
	st.global.f32 	[%rd57], %f12;
	add.s32 	%r104, %r104, 4;
$L__BB0_9:
	setp.eq.s32 	%p7, %r8, 0;
	@%p7 bra 	$L__BB0_14;
	setp.eq.s32 	%p8, %r8, 1;
	@%p8 bra 	$L__BB0_12;
	mad.lo.s32 	%r85, %r104, %r4, %r15;
	add.s32 	%r86, %r104, %r6;
	mul.wide.s32 	%rd58, %r85, 4;
	add.s64 	%rd59, %rd3, %rd58;
	st.global.u32 	[%rd59], %r86;
	ld.global.u32 	%r87, [%rd5];
	mad.lo.s32 	%r88, %r87, %r30, %r104;
	add.s64 	%rd60, %rd2, %rd58;
	st.global.u32 	[%rd60], %r88;
	ld.global.f32 	%f13, [%rd6];
	add.s64 	%rd61, %rd1, %rd58;
	st.global.f32 	[%rd61], %f13;
	add.s32 	%r89, %r86, 1;
	add.s64 	%rd63, %rd59, %rd62;
	st.global.u32 	[%rd63], %r89;
	ld.global.u32 	%r90, [%rd5];
	mad.lo.s32 	%r91, %r90, %r30, %r104;
	add.s32 	%r92, %r91, 1;
	add.s64 	%rd64, %rd60, %rd62;
	st.global.u32 	[%rd64], %r92;
	ld.global.f32 	%f14, [%rd6];
	add.s64 	%rd65, %rd61, %rd62;
	st.global.f32 	[%rd65], %f14;
	add.s32 	%r104, %r104, 2;
$L__BB0_12:
	setp.eq.s32 	%p9, %r10, 0;
	@%p9 bra 	$L__BB0_14;
	mad.lo.s32 	%r93, %r104, %r4, %r15;
	add.s32 	%r94, %r104, %r6;
	mul.wide.s32 	%rd66, %r93, 4;
	add.s64 	%rd67, %rd3, %rd66;
	st.global.u32 	[%rd67], %r94;
	ld.global.u32 	%r95, [%rd5];
	mad.lo.s32 	%r96, %r95, %r30, %r104;
	add.s64 	%rd68, %rd2, %rd66;
	st.global.u32 	[%rd68], %r96;
	ld.global.f32 	%f15, [%rd6];
	add.s64 	%rd69, %rd1, %rd66;
	st.global.f32 	[%rd69], %f15;
$L__BB0_14:
	add.s32 	%r98, %r98, 1;
	ld.global.u32 	%r97, [%rd4+4];
	setp.lt.s32 	%p10, %r98, %r97;
	@%p10 bra 	$L__BB0_3;
$L__BB0_15:
	ret;

}


// ===== COMPILED SASS (sm_100) =====

	.target	sm_100

	.elftype	@"ET_EXEC"


//--------------------- .note.nv.tkinfo           --------------------------
	.section	.note.nv.tkinfo,"",@"SHT_NOTE"
	.sectionflags	@"SHF_NOTE_NV_TKINFO"
	.tkinfo
        /*0018*/ 	.word	0x00000002
        /*0030*/ 	.string	""
        /*0030*/ 	.string	"ptxas"
        /*0030*/ 	.string	"Cuda compilation tools, release 13.0, V13.0.88"
        /*0030*/ 	.string	"Build cuda_13.0.r13.0/compiler.36424714_0"
        /*0030*/ 	.string	"-arch sm_100 -m 64 "



//--------------------- .note.nv.cuinfo           --------------------------
	.section	.note.nv.cuinfo,"",@"SHT_NOTE"
	.sectionflags	@"SHF_NOTE_NV_CUINFO"
        /*0018*/ 	.short	0x0002
        /*001a*/ 	.short	0x0064
        /*001c*/ 	.short	0x0082
	.zero		2


//--------------------- .nv.info                  --------------------------
	.section	.nv.info,"",@"SHT_CUDA_INFO"
	.align	4


	//----- nvinfo : EIATTR_REGCOUNT
	.align		4
        /*0000*/ 	.byte	0x04, 0x2f
        /*0002*/ 	.short	(.L_1 - .L_0)
	.align		4
.L_0:
        /*0004*/ 	.word	index@(_Z6expandiPiS_PfS_S_S0_)
        /*0008*/ 	.word	0x00000020


	//----- nvinfo : EIATTR_FRAME_SIZE
	.align		4
.L_1:
        /*000c*/ 	.byte	0x04, 0x11
        /*000e*/ 	.short	(.L_3 - .L_2)
	.align		4
.L_2:
        /*0010*/ 	.word	index@(_Z6expandiPiS_PfS_S_S0_)
        /*0014*/ 	.word	0x00000000


	//----- nvinfo : EIATTR_MIN_STACK_SIZE
	.align		4
.L_3:
        /*0018*/ 	.byte	0x04, 0x12
        /*001a*/ 	.short	(.L_5 - .L_4)
	.align		4
.L_4:
        /*001c*/ 	.word	index@(_Z6expandiPiS_PfS_S_S0_)
        /*0020*/ 	.word	0x00000000
.L_5:


//--------------------- .nv.compat                --------------------------
	.section	.nv.compat,"",@"SHT_CUDA_COMPAT_INFO"
	.align	4
        /*0000*/ 	.byte	0x02, 0x09, 0x00, 0x00, 0x02, 0x02, 0x01, 0x00, 0x02, 0x05, 0x05, 0x00, 0x03, 0x07, 0x01, 0x01
        /*0010*/ 	.byte	0x02, 0x03, 0x00, 0x00, 0x02, 0x06, 0x01, 0x00, 0x04, 0x0b, 0x08, 0x00, 0x09, 0x00, 0x00, 0x00
        /*0020*/ 	.byte	0x00, 0x00, 0x00, 0x00


//--------------------- .nv.info._Z6expandiPiS_PfS_S_S0_ --------------------------
	.section	.nv.info._Z6expandiPiS_PfS_S_S0_,"",@"SHT_CUDA_INFO"
	.sectionflags	@""
	.align	4


	//----- nvinfo : EIATTR_CUDA_API_VERSION
	.align		4
        /*0000*/ 	.byte	0x04, 0x37
        /*0002*/ 	.short	(.L_7 - .L_6)
.L_6:
        /*0004*/ 	.word	0x00000082


	//----- nvinfo : EIATTR_KPARAM_INFO
	.align		4
.L_7:
        /*0008*/ 	.byte	0x04, 0x17
        /*000a*/ 	.short	(.L_9 - .L_8)
.L_8:
        /*000c*/ 	.word	0x00000000
        /*0010*/ 	.short	0x0006
        /*0012*/ 	.short	0x0030
        /*0014*/ 	.byte	0x00, 0xf5, 0x21, 0x00


	//----- nvinfo : EIATTR_KPARAM_INFO
	.align		4
.L_9:
        /*0018*/ 	.byte	0x04, 0x17
        /*001a*/ 	.short	(.L_11 - .L_10)
.L_10:
        /*001c*/ 	.word	0x00000000
        /*0020*/ 	.short	0x0005
        /*0022*/ 	.short	0x0028
        /*0024*/ 	.byte	0x00, 0xf5, 0x21, 0x00


	//----- nvinfo : EIATTR_KPARAM_INFO
	.align		4
.L_11:
        /*0028*/ 	.byte	0x04, 0x17
        /*002a*/ 	.short	(.L_13 - .L_12)
.L_12:
        /*002c*/ 	.word	0x00000000
        /*0030*/ 	.short	0x0004
        /*0032*/ 	.short	0x0020
        /*0034*/ 	.byte	0x00, 0xf5, 0x21, 0x00


	//----- nvinfo : EIATTR_KPARAM_INFO
	.align		4
.L_13:
        /*0038*/ 	.byte	0x04, 0x17
        /*003a*/ 	.short	(.L_15 - .L_14)
.L_14:
        /*003c*/ 	.word	0x00000000
        /*0040*/ 	.short	0x0003
        /*0042*/ 	.short	0x0018
        /*0044*/ 	.byte	0x00, 0xf5, 0x21, 0x00


	//----- nvinfo : EIATTR_KPARAM_INFO
	.align		4
.L_15:
        /*0048*/ 	.byte	0x04, 0x17
        /*004a*/ 	.short	(.L_17 - .L_16)
.L_16:
        /*004c*/ 	.word	0x00000000
        /*0050*/ 	.short	0x0002
        /*0052*/ 	.short	0x0010
        /*0054*/ 	.byte	0x00, 0xf5, 0x21, 0x00


	//----- nvinfo : EIATTR_KPARAM_INFO
	.align		4
.L_17:
        /*0058*/ 	.byte	0x04, 0x17
        /*005a*/ 	.short	(.L_19 - .L_18)
.L_18:
        /*005c*/ 	.word	0x00000000
        /*0060*/ 	.short	0x0001
        /*0062*/ 	.short	0x0008
        /*0064*/ 	.byte	0x00, 0xf5, 0x21, 0x00


	//----- nvinfo : EIATTR_KPARAM_INFO
	.align		4
.L_19:
        /*0068*/ 	.byte	0x04, 0x17
        /*006a*/ 	.short	(.L_21 - .L_20)
.L_20:
        /*006c*/ 	.word	0x00000000
        /*0070*/ 	.short	0x0000
        /*0072*/ 	.short	0x0000
        /*0074*/ 	.byte	0x00, 0xf0, 0x11, 0x00


	//----- nvinfo : EIATTR_SPARSE_MMA_MASK
	.align		4
.L_21:
        /*0078*/ 	.byte	0x03, 0x50
        /*007a*/ 	.short	0x0000


	//----- nvinfo : EIATTR_MAXREG_COUNT
	.align		4
        /*007c*/ 	.byte	0x03, 0x1b
        /*007e*/ 	.short	0x00ff


	//----- nvinfo : EIATTR_MERCURY_ISA_VERSION
	.align		4
        /*0080*/ 	.byte	0x03, 0x5f
        /*0082*/ 	.short	0x0101


	//----- nvinfo : EIATTR_VRC_CTA_INIT_COUNT
	.align		4
        /*0084*/ 	.byte	0x02, 0x4a
	.zero		1
	.zero		1


	//----- nvinfo : EIATTR_EXIT_INSTR_OFFSETS
	.align		4
        /*0088*/ 	.byte	0x04, 0x1c
        /*008a*/ 	.short	(.L_23 - .L_22)


	//   ....[0]....
.L_22:
        /*008c*/ 	.word	0x000000b0


	//   ....[1]....
        /*0090*/ 	.word	0x000000e0


	//   ....[2]....
        /*0094*/ 	.word	0x00000f00


	//----- nvinfo : EIATTR_CRS_STACK_SIZE
	.align		4
.L_23:
        /*0098*/ 	.byte	0x04, 0x1e
        /*009a*/ 	.short	(.L_25 - .L_24)
.L_24:
        /*009c*/ 	.word	0x00000000


	//----- nvinfo : EIATTR_CBANK_PARAM_SIZE
	.align		4
.L_25:
        /*00a0*/ 	.byte	0x03, 0x19
        /*00a2*/ 	.short	0x0038


	//----- nvinfo : EIATTR_PARAM_CBANK
	.align		4
        /*00a4*/ 	.byte	0x04, 0x0a
        /*00a6*/ 	.short	(.L_27 - .L_26)
	.align		4
.L_26:
        /*00a8*/ 	.word	index@(.nv.constant0._Z6expandiPiS_PfS_S_S0_)
        /*00ac*/ 	.short	0x0380
        /*00ae*/ 	.short	0x0038


	//----- nvinfo : EIATTR_SW_WAR
	.align		4
.L_27:
        /*00b0*/ 	.byte	0x04, 0x36
        /*00b2*/ 	.short	(.L_29 - .L_28)
.L_28:
        /*00b4*/ 	.word	0x00000008
.L_29:


//--------------------- .nv.callgraph             --------------------------
	.section	.nv.callgraph,"",@"SHT_CUDA_CALLGRAPH"
	.align	4
	.sectionentsize	8
	.align		4
        /*0000*/ 	.word	0x00000000
	.align		4
        /*0004*/ 	.word	0xffffffff
	.align		4
        /*0008*/ 	.word	0x00000000
	.align		4
        /*000c*/ 	.word	0xfffffffe
	.align		4
        /*0010*/ 	.word	0x00000000
	.align		4
        /*0014*/ 	.word	0xfffffffd
	.align		4
        /*0018*/ 	.word	0x00000000
	.align		4
        /*001c*/ 	.word	0xfffffffc


//--------------------- .text._Z6expandiPiS_PfS_S_S0_ --------------------------
	.section	.text._Z6expandiPiS_PfS_S_S0_,"ax",@progbits
	.align	128
        .global         _Z6expandiPiS_PfS_S_S0_
        .type           _Z6expandiPiS_PfS_S_S0_,@function
        .size           _Z6expandiPiS_PfS_S_S0_,(.L_x_7 - _Z6expandiPiS_PfS_S_S0_)
        .other          _Z6expandiPiS_PfS_S_S0_,@"STO_CUDA_ENTRY STV_DEFAULT"
_Z6expandiPiS_PfS_S_S0_:
.text._Z6expandiPiS_PfS_S_S0_:
[----:B------:R-:W-:Y:S01]  /*0000*/  LDC R1, c[0x0][0x37c] ;  /* 0x0000df00ff017b82 */ /* 0x000fe20000000800 */
[----:B------:R-:W0:Y:S07]  /*0010*/  S2R R7, SR_TID.X ;  /* 0x0000000000077919 */ /* 0x000e2e0000002100 */
[----:B------:R-:W0:Y:S01]  /*0020*/  S2UR UR6, SR_CTAID.X ;  /* 0x00000000000679c3 */ /* 0x000e220000002500 */
[----:B------:R-:W1:Y:S07]  /*0030*/  LDCU.64 UR4, c[0x0][0x358] ;  /* 0x00006b00ff0477ac */ /* 0x000e6e0008000a00 */
[----:B------:R-:W0:Y:S08]  /*0040*/  LDC R0, c[0x0][0x360] ;  /* 0x0000d800ff007b82 */ /* 0x000e300000000800 */
[----:B------:R-:W2:Y:S01]  /*0050*/  LDC.64 R10, c[0x0][0x3a0] ;  /* 0x0000e800ff0a7b82 */ /* 0x000ea20000000a00 */
[----:B0-----:R-:W-:-:S04]  /*0060*/  IMAD R7, R0, UR6, R7 ;  /* 0x0000000600077c24 */ /* 0x001fc8000f8e0207 */
[----:B--2---:R-:W-:-:S05]  /*0070*/  IMAD.WIDE R10, R7, 0x4, R10 ;  /* 0x00000004070a7825 */ /* 0x004fca00078e020a */
[----:B-1----:R-:W2:Y:S04]  /*0080*/  LDG.E R3, desc[UR4][R10.64+0x4] ;  /* 0x000004040a037981 */ /* 0x002ea8000c1e1900 */
[----:B------:R-:W2:Y:S02]  /*0090*/  LDG.E R0, desc[UR4][R10.64] ;  /* 0x000000040a007981 */ /* 0x000ea4000c1e1900 */
[----:B--2---:R-:W-:-:S13]  /*00a0*/  ISETP.GT.AND P0, PT, R3, R0, PT ;  /* 0x000000000300720c */ /* 0x004fda0003f04270 */
[----:B------:R-:W-:Y:S05]  /*00b0*/  @!P0 EXIT ;  /* 0x000000000000894d */ /* 0x000fea0003800000 */
[----:B------:R-:W0:Y:S02]  /*00c0*/  LDC R8, c[0x0][0x380] ;  /* 0x0000e000ff087b82 */ /* 0x000e240000000800 */
[----:B0-----:R-:W-:-:S13]  /*00d0*/  ISETP.GE.AND P0, PT, R8, 0x1, PT ;  /* 0x000000010800780c */ /* 0x001fda0003f06270 */
[----:B------:R-:W-:Y:S05]  /*00e0*/  @!P0 EXIT ;  /* 0x000000000000894d */ /* 0x000fea0003800000 */
[----:B------:R-:W-:Y:S01]  /*00f0*/  SHF.L.U32 R4, R0, 0x3, RZ ;  /* 0x0000000300047819 */ /* 0x000fe200000006ff */
[----:B------:R-:W0:Y:S01]  /*0100*/  LDCU UR6, c[0x0][0x380] ;  /* 0x00007000ff0677ac */ /* 0x000e220008000800 */
[C---:B------:R-:W-:Y:S02]  /*0110*/  IADD3 R5, PT, PT, R8.reuse, -0x1, RZ ;  /* 0xffffffff08057810 */ /* 0x040fe40007ffe0ff */
[C---:B------:R-:W-:Y:S02]  /*0120*/  IADD3 R2, PT, PT, R3.reuse, -R0, RZ ;  /* 0x8000000003027210 */ /* 0x040fe40007ffe0ff */
[----:B------:R-:W-:Y:S01]  /*0130*/  LOP3.LUT R6, R8, 0x7ffffff8, RZ, 0xc0, !PT ;  /* 0x7ffffff808067812 */ /* 0x000fe200078ec0ff */
[----:B------:R-:W-:Y:S01]  /*0140*/  IMAD R9, R0, R5, RZ ;  /* 0x0000000500097224 */ /* 0x000fe200078e02ff */
[----:B------:R-:W-:Y:S01]  /*0150*/  LEA R3, R3, -R4, 0x3 ;  /* 0x8000000403037211 */ /* 0x000fe200078e18ff */
[----:B------:R-:W-:Y:S01]  /*0160*/  IMAD R4, R7, R8, RZ ;  /* 0x0000000807047224 */ /* 0x000fe200078e02ff */
[----:B------:R-:W-:-:S02]  /*0170*/  LOP3.LUT R7, R8, 0x7, RZ, 0xc0, !PT ;  /* 0x0000000708077812 */ /* 0x000fc400078ec0ff */
[----:B------:R-:W-:Y:S02]  /*0180*/  LOP3.LUT R8, R8, 0x3, RZ, 0xc0, !PT ;  /* 0x0000000308087812 */ /* 0x000fe400078ec0ff */
[----:B------:R-:W-:-:S07]  /*0190*/  IADD3 R22, PT, PT, -R6, RZ, RZ ;  /* 0x000000ff06167210 */ /* 0x000fce0007ffe1ff */
.L_x_5:
[----:B-1----:R-:W1:Y:S01]  /*01a0*/  LDC.64 R12, c[0x0][0x3a8] ;  /* 0x0000ea00ff0c7b82 */ /* 0x002e620000000a00 */
[----:B------:R-:W-:Y:S01]  /*01b0*/  ISETP.GE.U32.AND P0, PT, R5, 0x7, PT ;  /* 0x000000070500780c */ /* 0x000fe20003f06070 */
[----:B----4-:R-:W-:Y:S01]  /*01c0*/  HFMA2 R27, -RZ, RZ, 0, 0 ;  /* 0x00000000ff1b7431 */ /* 0x010fe200000001ff */
[----:B------:R-:W-:-:S05]  /*01d0*/  IADD3 R23, PT, PT, R9, R0, RZ ;  /* 0x0000000009177210 */ /* 0x000fca0007ffe0ff */
[----:B--2---:R-:W2:Y:S01]  /*01e0*/  LDC.64 R14, c[0x0][0x3b0] ;  /* 0x0000ec00ff0e7b82 */ /* 0x004ea20000000a00 */
[----:B-1----:R-:W-:-:S04]  /*01f0*/  IMAD.WIDE R12, R0, 0x4, R12 ;  /* 0x00000004000c7825 */ /* 0x002fc800078e020c */
[----:B--2---:R-:W-:Y:S01]  /*0200*/  IMAD.WIDE R14, R0, 0x4, R14 ;  /* 0x00000004000e7825 */ /* 0x004fe200078e020e */
[----:B---3--:R-:W-:Y:S06]  /*0210*/  @!P0 BRA `(.L_x_0) ;  /* 0x0000000400908947 */ /* 0x008fec0003800000 */
[----:B------:R-:W-:Y:S02]  /*0220*/  MOV R26, 0x7 ;  /* 0x00000007001a7802 */ /* 0x000fe40000000f00 */
[----:B------:R-:W-:Y:S02]  /*0230*/  MOV R24, R23 ;  /* 0x0000001700187202 */ /* 0x000fe40000000f00 */
[----:B------:R-:W-:Y:S02]  /*0240*/  MOV R25, R4 ;  /* 0x0000000400197202 */ /* 0x000fe40000000f00 */
[----:B------:R-:W-:-:S07]  /*0250*/  MOV R27, R22 ;  /* 0x00000016001b7202 */ /* 0x000fce0000000f00 */
.L_x_1:
[----:B-1----:R-:W1:Y:S08]  /*0260*/  LDC.64 R16, c[0x0][0x388] ;  /* 0x0000e200ff107b82 */ /* 0x002e700000000a00 */
[----:B------:R-:W2:Y:S01]  /*0270*/  LDC.64 R18, c[0x0][0x390] ;  /* 0x0000e400ff127b82 */ /* 0x000ea20000000a00 */
[----:B-1----:R-:W-:-:S05]  /*0280*/  IMAD.WIDE R16, R24, 0x4, R16 ;  /* 0x0000000418107825 */ /* 0x002fca00078e0210 */
[----:B------:R1:W-:Y:S04]  /*0290*/  STG.E desc[UR4][R16.64], R25 ;  /* 0x0000001910007986 */ /* 0x0003e8000c101904 */
[----:B------:R-:W0:Y:S01]  /*02a0*/  LDG.E R21, desc[UR4][R12.64] ;  /* 0x000000040c157981 */ /* 0x000e22000c1e1900 */
[----:B--2---:R-:W-:-:S04]  /*02b0*/  IMAD.WIDE R18, R24, 0x4, R18 ;  /* 0x0000000418127825 */ /* 0x004fc800078e0212 */
[----:B0-----:R-:W-:-:S05]  /*02c0*/  IMAD R21, R21, UR6, R26 ;  /* 0x0000000615157c24 */ /* 0x001fca000f8e021a */
[----:B------:R-:W-:Y:S02]  /*02d0*/  IADD3 R29, PT, PT, R21, -0x7, RZ ;  /* 0xfffffff9151d7810 */ /* 0x000fe40007ffe0ff */
[----:B------:R-:W0:Y:S03]  /*02e0*/  LDC.64 R20, c[0x0][0x398] ;  /* 0x0000e600ff147b82 */ /* 0x000e260000000a00 */
[----:B------:R2:W-:Y:S04]  /*02f0*/  STG.E desc[UR4][R18.64], R29 ;  /* 0x0000001d12007986 */ /* 0x0005e8000c101904 */
[----:B------:R-:W3:Y:S01]  /*0300*/  LDG.E R28, desc[UR4][R14.64] ;  /* 0x000000040e1c7981 */ /* 0x000ee2000c1e1900 */
[----:B-1----:R-:W-:Y:S01]  /*0310*/  IMAD.WIDE R16, R2, 0x4, R16 ;  /* 0x0000000402107825 */ /* 0x002fe200078e0210 */
[----:B--2---:R-:W-:-:S03]  /*0320*/  IADD3 R29, PT, PT, R25, 0x1, RZ ;  /* 0x00000001191d7810 */ /* 0x004fc60007ffe0ff */
[----:B0-----:R-:W-:-:S05]  /*0330*/  IMAD.WIDE R20, R24, 0x4, R20 ;  /* 0x0000000418147825 */ /* 0x001fca00078e0214 */
[----:B---3--:R0:W-:Y:S04]  /*0340*/  STG.E desc[UR4][R20.64], R28 ;  /* 0x0000001c14007986 */ /* 0x0081e8000c101904 */
[----:B------:R1:W-:Y:S04]  /*0350*/  STG.E desc[UR4][R16.64], R29 ;  /* 0x0000001d10007986 */ /* 0x0003e8000c101904 */
[----:B0-----:R-:W2:Y:S01]  /*0360*/  LDG.E R28, desc[UR4][R12.64] ;  /* 0x000000040c1c7981 */ /* 0x001ea2000c1e1900 */
[----:B------:R-:W-:-:S04]  /*0370*/  IMAD.WIDE R18, R2, 0x4, R18 ;  /* 0x0000000402127825 */ /* 0x000fc800078e0212 */
[----:B--2---:R-:W-:-:S05]  /*0380*/  IMAD R28, R28, UR6, R26 ;  /* 0x000000061c1c7c24 */ /* 0x004fca000f8e021a */
[----:B-1----:R-:W-:-:S05]  /*0390*/  IADD3 R29, PT, PT, R28, -0x6, RZ ;  /* 0xfffffffa1c1d7810 */ /* 0x002fca0007ffe0ff */
[----:B------:R0:W-:Y:S04]  /*03a0*/  STG.E desc[UR4][R18.64], R29 ;  /* 0x0000001d12007986 */ /* 0x0001e8000c101904 */
[----:B------:R-:W2:Y:S01]  /*03b0*/  LDG.E R28, desc[UR4][R14.64] ;  /* 0x000000040e1c7981 */ /* 0x000ea2000c1e1900 */
[----:B------:R-:W-:-:S04]  /*03c0*/  IMAD.WIDE R20, R2, 0x4, R20 ;  /* 0x0000000402147825 */ /* 0x000fc800078e0214 */
[C---:B------:R-:W-:Y:S01]  /*03d0*/  IMAD.WIDE R16, R2.reuse, 0x4, R16 ;  /* 0x0000000402107825 */ /* 0x040fe200078e0210 */
[----:B0-----:R-:W-:Y:S01]  /*03e0*/  IADD3 R29, PT, PT, R25, 0x2, RZ ;  /* 0x00000002191d7810 */ /* 0x001fe20007ffe0ff */
[----:B--2---:R0:W-:Y:S04]  /*03f0*/  STG.E desc[UR4][R20.64], R28 ;  /* 0x0000001c14007986 */ /* 0x0041e8000c101904 */
        /* <DEDUP_REMOVED lines=48> */
[----:B------:R-:W-:-:S05]  /*0700*/  IADD3 R28, PT, PT, R28, -0x1, RZ ;  /* 0xffffffff1c1c7810 */ /* 0x000fca0007ffe0ff */
[----:B------:R0:W-:Y:S04]  /*0710*/  STG.E desc[UR4][R18.64], R28 ;  /* 0x0000001c12007986 */ /* 0x0001e8000c101904 */
[----:B-1----:R-:W2:Y:S01]  /*0720*/  LDG.E R29, desc[UR4][R14.64] ;  /* 0x000000040e1d7981 */ /* 0x002ea2000c1e1900 */
[----:B------:R-:W-:-:S04]  /*0730*/  IMAD.WIDE R20, R2, 0x4, R20 ;  /* 0x0000000402147825 */ /* 0x000fc800078e0214 */
[C---:B------:R-:W-:Y:S01]  /*0740*/  IMAD.WIDE R16, R2.reuse, 0x4, R16 ;  /* 0x0000000402107825 */ /* 0x040fe200078e0210 */
[----:B0-----:R-:W-:Y:S01]  /*0750*/  IADD3 R28, PT, PT, R25, 0x7, RZ ;  /* 0x00000007191c7810 */ /* 0x001fe20007ffe0ff */
[----:B--2---:R-:W-:Y:S04]  /*0760*/  STG.E desc[UR4][R20.64], R29 ;  /* 0x0000001d14007986 */ /* 0x004fe8000c101904 */
[----:B------:R0:W-:Y:S04]  /*0770*/  STG.E desc[UR4][R16.64], R28 ;  /* 0x0000001c10007986 */ /* 0x0001e8000c101904 */
[----:B0-----:R-:W2:Y:S01]  /*0780*/  LDG.E R17, desc[UR4][R12.64] ;  /* 0x000000040c117981 */ /* 0x001ea2000c1e1900 */
[----:B------:R-:W-:-:S04]  /*0790*/  IMAD.WIDE R18, R2, 0x4, R18 ;  /* 0x0000000402127825 */ /* 0x000fc800078e0212 */
[----:B--2---:R-:W-:-:S05]  /*07a0*/  IMAD R17, R17, UR6, R26 ;  /* 0x0000000611117c24 */ /* 0x004fca000f8e021a */
[----:B------:R0:W-:Y:S04]  /*07b0*/  STG.E desc[UR4][R18.64], R17 ;  /* 0x0000001112007986 */ /* 0x0001e8000c101904 */
[----:B0-----:R-:W2:Y:S01]  /*07c0*/  LDG.E R19, desc[UR4][R14.64] ;  /* 0x000000040e137981 */ /* 0x001ea2000c1e1900 */
[----:B------:R-:W-:Y:S01]  /*07d0*/  IMAD.WIDE R20, R2, 0x4, R20 ;  /* 0x0000000402147825 */ /* 0x000fe200078e0214 */
[----:B------:R-:W-:Y:S02]  /*07e0*/  IADD3 R27, PT, PT, R27, 0x8, RZ ;  /* 0x000000081b1b7810 */ /* 0x000fe40007ffe0ff */
[----:B------:R-:W-:Y:S02]  /*07f0*/  IADD3 R24, PT, PT, R3, R24, RZ ;  /* 0x0000001803187210 */ /* 0x000fe40007ffe0ff */
[----:B------:R-:W-:-:S02]  /*0800*/  ISETP.NE.AND P0, PT, R27, RZ, PT ;  /* 0x000000ff1b00720c */ /* 0x000fc40003f05270 */
[----:B------:R-:W-:Y:S02]  /*0810*/  IADD3 R25, PT, PT, R25, 0x8, RZ ;  /* 0x0000000819197810 */ /* 0x000fe40007ffe0ff */
[----:B------:R-:W-:Y:S01]  /*0820*/  IADD3 R26, PT, PT, R26, 0x8, RZ ;  /* 0x000000081a1a7810 */ /* 0x000fe20007ffe0ff */
[----:B--2---:R1:W-:Y:S08]  /*0830*/  STG.E desc[UR4][R20.64], R19 ;  /* 0x0000001314007986 */ /* 0x0043f0000c101904 */
[----:B------:R-:W-:Y:S05]  /*0840*/  @P0 BRA `(.L_x_1) ;  /* 0xfffffff800840947 */ /* 0x000fea000383ffff */
[----:B------:R-:W-:-:S07]  /*0850*/  MOV R27, R6 ;  /* 0x00000006001b7202 */ /* 0x000fce0000000f00 */
.L_x_0:
[----:B------:R-:W-:-:S13]  /*0860*/  ISETP.NE.AND P0, PT, R7, RZ, PT ;  /* 0x000000ff0700720c */ /* 0x000fda0003f05270 */
[----:B------:R-:W-:Y:S05]  /*0870*/  @!P0 BRA `(.L_x_2) ;  /* 0x0000000400908947 */ /* 0x000fea0003800000 */
[----:B------:R-:W-:Y:S02]  /*0880*/  IADD3 R16, PT, PT, R7, -0x1, RZ ;  /* 0xffffffff07107810 */ /* 0x000fe40007ffe0ff */
[----:B------:R-:W-:Y:S02]  /*0890*/  ISETP.NE.AND P1, PT, R8, RZ, PT ;  /* 0x000000ff0800720c */ /* 0x000fe40003f25270 */
[----:B------:R-:W-:-:S13]  /*08a0*/  ISETP.GE.U32.AND P0, PT, R16, 0x3, PT ;  /* 0x000000031000780c */ /* 0x000fda0003f06070 */
[----:B------:R-:W-:Y:S05]  /*08b0*/  @!P0 BRA `(.L_x_3) ;  /* 0x0000000000c48947 */ /* 0x000fea0003800000 */
[----:B------:R-:W2:Y:S01]  /*08c0*/  LDC.64 R24, c[0x0][0x388] ;  /* 0x0000e200ff187b82 */ /* 0x000ea20000000a00 */
[-C--:B------:R-:W-:Y:S01]  /*08d0*/  IMAD R29, R2, R27.reuse, R23 ;  /* 0x0000001b021d7224 */ /* 0x080fe200078e0217 */
[----:B------:R-:W-:Y:S01]  /*08e0*/  IADD3 R26, PT, PT, R4, R27, RZ ;  /* 0x0000001b041a7210 */ /* 0x000fe20007ffe0ff */
[----:B------:R-:W3:Y:S05]  /*08f0*/  LDCU UR7, c[0x0][0x380] ;  /* 0x00007000ff0777ac */ /* 0x000eea0008000800 */
[----:B------:R-:W4:Y:S01]  /*0900*/  LDC.64 R16, c[0x0][0x390] ;  /* 0x0000e400ff107b82 */ /* 0x000f220000000a00 */
[----:B--2---:R-:W-:-:S05]  /*0910*/  IMAD.WIDE R24, R29, 0x4, R24 ;  /* 0x000000041d187825 */ /* 0x004fca00078e0218 */
[----:B------:R2:W-:Y:S04]  /*0920*/  STG.E desc[UR4][R24.64], R26 ;  /* 0x0000001a18007986 */ /* 0x0005e8000c101904 */
[----:B------:R-:W3:Y:S01]  /*0930*/  LDG.E R18, desc[UR4][R12.64] ;  /* 0x000000040c127981 */ /* 0x000ee2000c1e1900 */
[----:B----4-:R-:W-:-:S04]  /*0940*/  IMAD.WIDE R16, R29, 0x4, R16 ;  /* 0x000000041d107825 */ /* 0x010fc800078e0210 */
[----:B---3--:R-:W-:Y:S02]  /*0950*/  IMAD R28, R18, UR7, R27 ;  /* 0x00000007121c7c24 */ /* 0x008fe4000f8e021b */
[----:B-1----:R-:W1:Y:S03]  /*0960*/  LDC.64 R18, c[0x0][0x398] ;  /* 0x0000e600ff127b82 */ /* 0x002e660000000a00 */
[----:B------:R3:W-:Y:S04]  /*0970*/  STG.E desc[UR4][R16.64], R28 ;  /* 0x0000001c10007986 */ /* 0x0007e8000c101904 */
[----:B------:R-:W4:Y:S01]  /*0980*/  LDG.E R21, desc[UR4][R14.64] ;  /* 0x000000040e157981 */ /* 0x000f22000c1e1900 */
[----:B--2---:R-:W-:-:S04]  /*0990*/  IMAD.WIDE R24, R2, 0x4, R24 ;  /* 0x0000000402187825 */ /* 0x004fc800078e0218 */
[----:B-1----:R-:W-:Y:S01]  /*09a0*/  IMAD.WIDE R18, R29, 0x4, R18 ;  /* 0x000000041d127825 */ /* 0x002fe200078e0212 */
[----:B------:R-:W-:-:S04]  /*09b0*/  IADD3 R29, PT, PT, R26, 0x1, RZ ;  /* 0x000000011a1d7810 */ /* 0x000fc80007ffe0ff */
[----:B----4-:R1:W-:Y:S04]  /*09c0*/  STG.E desc[UR4][R18.64], R21 ;  /* 0x0000001512007986 */ /* 0x0103e8000c101904 */
[----:B------:R2:W-:Y:S04]  /*09d0*/  STG.E desc[UR4][R24.64], R29 ;  /* 0x0000001d18007986 */ /* 0x0005e8000c101904 */
[----:B------:R-:W3:Y:S02]  /*09e0*/  LDG.E R20, desc[UR4][R12.64] ;  /* 0x000000040c147981 */ /* 0x000ee4000c1e1900 */
[----:B---3--:R-:W-:-:S02]  /*09f0*/  IMAD R28, R20, UR7, R27 ;  /* 0x00000007141c7c24 */ /* 0x008fc4000f8e021b */
[----:B-1----:R-:W-:-:S03]  /*0a00*/  IMAD.WIDE R20, R2, 0x4, R16 ;  /* 0x0000000402147825 */ /* 0x002fc600078e0210 */
[----:B------:R-:W-:-:S05]  /*0a10*/  IADD3 R17, PT, PT, R28, 0x1, RZ ;  /* 0x000000011c117810 */ /* 0x000fca0007ffe0ff */
[----:B------:R1:W-:Y:S04]  /*0a20*/  STG.E desc[UR4][R20.64], R17 ;  /* 0x0000001114007986 */ /* 0x0003e8000c101904 */
[----:B--2---:R-:W2:Y:S01]  /*0a30*/  LDG.E R29, desc[UR4][R14.64] ;  /* 0x000000040e1d7981 */ /* 0x004ea2000c1e1900 */
[----:B------:R-:W-:Y:S01]  /*0a40*/  IMAD.WIDE R18, R2, 0x4, R18 ;  /* 0x0000000402127825 */ /* 0x000fe200078e0212 */
[----:B------:R-:W-:-:S03]  /*0a50*/  IADD3 R28, PT, PT, R26, 0x2, RZ ;  /* 0x000000021a1c7810 */ /* 0x000fc60007ffe0ff */
[----:B-1----:R-:W-:Y:S01]  /*0a60*/  IMAD.WIDE R16, R2, 0x4, R24 ;  /* 0x0000000402107825 */ /* 0x002fe200078e0218 */
[----:B--2---:R-:W-:Y:S04]  /*0a70*/  STG.E desc[UR4][R18.64], R29 ;  /* 0x0000001d12007986 */ /* 0x004fe8000c101904 */
[----:B------:R1:W-:Y:S04]  /*0a80*/  STG.E desc[UR4][R16.64], R28 ;  /* 0x0000001c10007986 */ /* 0x0003e8000c101904 */
[----:B------:R-:W1:Y:S02]  /*0a90*/  LDG.E R24, desc[UR4][R12.64] ;  /* 0x000000040c187981 */ /* 0x000e64000c1e1900 */
[----:B-1----:R-:W-:-:S02]  /*0aa0*/  IMAD R28, R24, UR7, R27 ;  /* 0x00000007181c7c24 */ /* 0x002fc4000f8e021b */
[----:B------:R-:W-:-:S03]  /*0ab0*/  IMAD.WIDE R24, R2, 0x4, R20 ;  /* 0x0000000402187825 */ /* 0x000fc600078e0214 */
[----:B------:R-:W-:-:S05]  /*0ac0*/  IADD3 R28, PT, PT, R28, 0x2, RZ ;  /* 0x000000021c1c7810 */ /* 0x000fca0007ffe0ff */
[----:B------:R-:W-:Y:S04]  /*0ad0*/  STG.E desc[UR4][R24.64], R28 ;  /* 0x0000001c18007986 */ /* 0x000fe8000c101904 */
[----:B------:R-:W2:Y:S01]  /*0ae0*/  LDG.E R29, desc[UR4][R14.64] ;  /* 0x000000040e1d7981 */ /* 0x000ea2000c1e1900 */
[----:B------:R-:W-:Y:S01]  /*0af0*/  IMAD.WIDE R20, R2, 0x4, R18 ;  /* 0x0000000402147825 */ /* 0x000fe200078e0212 */
[----:B------:R-:W-:-:S03]  /*0b00*/  IADD3 R26, PT, PT, R26, 0x3, RZ ;  /* 0x000000031a1a7810 */ /* 0x000fc60007ffe0ff */
[----:B------:R-:W-:Y:S01]  /*0b10*/  IMAD.WIDE R16, R2, 0x4, R16 ;  /* 0x0000000402107825 */ /* 0x000fe200078e0210 */
[----:B--2---:R-:W-:Y:S04]  /*0b20*/  STG.E desc[UR4][R20.64], R29 ;  /* 0x0000001d14007986 */ /* 0x004fe8000c101904 */
[----:B------:R1:W-:Y:S04]  /*0b30*/  STG.E desc[UR4][R16.64], R26 ;  /* 0x0000001a10007986 */ /* 0x0003e8000c101904 */
[----:B------:R-:W1:Y:S02]  /*0b40*/  LDG.E R18, desc[UR4][R12.64] ;  /* 0x000000040c127981 */ /* 0x000e64000c1e1900 */
[----:B-1----:R-:W-:-:S02]  /*0b50*/  IMAD R16, R18, UR7, R27 ;  /* 0x0000000712107c24 */ /* 0x002fc4000f8e021b */
[----:B------:R-:W-:-:S03]  /*0b60*/  IMAD.WIDE R18, R2, 0x4, R24 ;  /* 0x0000000402127825 */ /* 0x000fc600078e0218 */
[----:B------:R-:W-:-:S05]  /*0b70*/  IADD3 R17, PT, PT, R16, 0x3, RZ ;  /* 0x0000000310117810 */ /* 0x000fca0007ffe0ff */
[----:B------:R2:W-:Y:S04]  /*0b80*/  STG.E desc[UR4][R18.64], R17 ;  /* 0x0000001112007986 */ /* 0x0005e8000c101904 */
[----:B------:R-:W3:Y:S01]  /*0b90*/  LDG.E R28, desc[UR4][R14.64] ;  /* 0x000000040e1c7981 */ /* 0x000ee2000c1e1900 */
[----:B------:R-:W-:Y:S01]  /*0ba0*/  IMAD.WIDE R24, R2, 0x4, R20 ;  /* 0x0000000402187825 */ /* 0x000fe200078e0214 */
[----:B------:R-:W-:-:S04]  /*0bb0*/  IADD3 R27, PT, PT, R27, 0x4, RZ ;  /* 0x000000041b1b7810 */ /* 0x000fc80007ffe0ff */
[----:B---3--:R2:W-:Y:S03]  /*0bc0*/  STG.E desc[UR4][R24.64], R28 ;  /* 0x0000001c18007986 */ /* 0x0085e6000c101904 */
.L_x_3:
[----:B------:R-:W-:Y:S05]  /*0bd0*/  @!P1 BRA `(.L_x_2) ;  /* 0x0000000000b89947 */ /* 0x000fea0003800000 */
[----:B------:R-:W3:Y:S01]  /*0be0*/  LDCU UR8, c[0x0][0x380] ;  /* 0x00007000ff0877ac */ /* 0x000ee20008000800 */
[----:B------:R-:W-:Y:S01]  /*0bf0*/  ISETP.NE.AND P0, PT, R8, 0x1, PT ;  /* 0x000000010800780c */ /* 0x000fe20003f05270 */
[----:B---3--:R-:W-:-:S12]  /*0c00*/  ULOP3.LUT UP0, URZ, UR8, 0x1, URZ, 0xc0, !UPT ;  /* 0x0000000108ff7892 */ /* 0x008fd8000f80c0ff */
[----:B------:R-:W-:Y:S05]  /*0c10*/  @!P0 BRA `(.L_x_4) ;  /* 0x00000000006c8947 */ /* 0x000fea0003800000 */
[----:B--2---:R-:W2:Y:S01]  /*0c20*/  LDC.64 R16, c[0x0][0x388] ;  /* 0x0000e200ff107b82 */ /* 0x004ea20000000a00 */
[-C--:B------:R-:W-:Y:S01]  /*0c30*/  IMAD R24, R2, R27.reuse, R23 ;  /* 0x0000001b02187224 */ /* 0x080fe200078e0217 */
[----:B------:R-:W-:Y:S01]  /*0c40*/  IADD3 R29, PT, PT, R4, R27, RZ ;  /* 0x0000001b041d7210 */ /* 0x000fe20007ffe0ff */
[----:B------:R-:W3:Y:S05]  /*0c50*/  LDCU UR7, c[0x0][0x380] ;  /* 0x00007000ff0777ac */ /* 0x000eea0008000800 */
[----:B-1----:R-:W1:Y:S01]  /*0c60*/  LDC.64 R20, c[0x0][0x390] ;  /* 0x0000e400ff147b82 */ /* 0x002e620000000a00 */
[----:B--2---:R-:W-:-:S05]  /*0c70*/  IMAD.WIDE R16, R24, 0x4, R16 ;  /* 0x0000000418107825 */ /* 0x004fca00078e0210 */
[----:B------:R2:W-:Y:S04]  /*0c80*/  STG.E desc[UR4][R16.64], R29 ;  /* 0x0000001d10007986 */ /* 0x0005e8000c101904 */
[----:B------:R-:W3:Y:S01]  /*0c90*/  LDG.E R18, desc[UR4][R12.64] ;  /* 0x000000040c127981 */ /* 0x000ee2000c1e1900 */
[----:B-1----:R-:W-:-:S04]  /*0ca0*/  IMAD.WIDE R20, R24, 0x4, R20 ;  /* 0x0000000418147825 */ /* 0x002fc800078e0214 */
[----:B---3--:R-:W-:Y:S02]  /*0cb0*/  IMAD R26, R18, UR7, R27 ;  /* 0x00000007121a7c24 */ /* 0x008fe4000f8e021b */
[----:B------:R-:W1:Y:S03]  /*0cc0*/  LDC.64 R18, c[0x0][0x398] ;  /* 0x0000e600ff127b82 */ /* 0x000e660000000a00 */
[----:B------:R-:W-:Y:S04]  /*0cd0*/  STG.E desc[UR4][R20.64], R26 ;  /* 0x0000001a14007986 */ /* 0x000fe8000c101904 */
[----:B------:R-:W3:Y:S01]  /*0ce0*/  LDG.E R25, desc[UR4][R14.64] ;  /* 0x000000040e197981 */ /* 0x000ee2000c1e1900 */
[----:B------:R-:W-:Y:S01]  /*0cf0*/  IADD3 R28, PT, PT, R29, 0x1, RZ ;  /* 0x000000011d1c7810 */ /* 0x000fe20007ffe0ff */
[----:B--2---:R-:W-:-:S04]  /*0d00*/  IMAD.WIDE R16, R2, 0x4, R16 ;  /* 0x0000000402107825 */ /* 0x004fc800078e0210 */
[----:B-1----:R-:W-:-:S05]  /*0d10*/  IMAD.WIDE R18, R24, 0x4, R18 ;  /* 0x0000000418127825 */ /* 0x002fca00078e0212 */
[----:B---3--:R-:W-:Y:S04]  /*0d20*/  STG.E desc[UR4][R18.64], R25 ;  /* 0x0000001912007986 */ /* 0x008fe8000c101904 */
[----:B------:R1:W-:Y:S04]  /*0d30*/  STG.E desc[UR4][R16.64], R28 ;  /* 0x0000001c10007986 */ /* 0x0003e8000c101904 */
[----:B------:R-:W2:Y:S01]  /*0d40*/  LDG.E R24, desc[UR4][R12.64] ;  /* 0x000000040c187981 */ /* 0x000ea2000c1e1900 */
[----:B-1----:R-:W-:-:S04]  /*0d50*/  IMAD.WIDE R28, R2, 0x4, R20 ;  /* 0x00000004021c7825 */ /* 0x002fc800078e0214 */
[----:B--2---:R-:W-:-:S05]  /*0d60*/  IMAD R24, R24, UR7, R27 ;  /* 0x0000000718187c24 */ /* 0x004fca000f8e021b */
[----:B------:R-:W-:-:S05]  /*0d70*/  IADD3 R24, PT, PT, R24, 0x1, RZ ;  /* 0x0000000118187810 */ /* 0x000fca0007ffe0ff */
[----:B------:R3:W-:Y:S04]  /*0d80*/  STG.E desc[UR4][R28.64], R24 ;  /* 0x000000181c007986 */ /* 0x0007e8000c101904 */
[----:B------:R-:W2:Y:S01]  /*0d90*/  LDG.E R26, desc[UR4][R14.64] ;  /* 0x000000040e1a7981 */ /* 0x000ea2000c1e1900 */
[----:B------:R-:W-:Y:S01]  /*0da0*/  IMAD.WIDE R20, R2, 0x4, R18 ;  /* 0x0000000402147825 */ /* 0x000fe200078e0212 */
[----:B------:R-:W-:-:S04]  /*0db0*/  IADD3 R27, PT, PT, R27, 0x2, RZ ;  /* 0x000000021b1b7810 */ /* 0x000fc80007ffe0ff */
[----:B--2---:R3:W-:Y:S03]  /*0dc0*/  STG.E desc[UR4][R20.64], R26 ;  /* 0x0000001a14007986 */ /* 0x0047e6000c101904 */
.L_x_4:
[----:B------:R-:W-:Y:S05]  /*0dd0*/  BRA.U !UP0, `(.L_x_2) ;  /* 0x0000000108387547 */ /* 0x000fea000b800000 */
[----:B--2---:R-:W2:Y:S01]  /*0de0*/  LDC.64 R16, c[0x0][0x388] ;  /* 0x0000e200ff107b82 */ /* 0x004ea20000000a00 */
[-C--:B------:R-:W-:Y:S01]  /*0df0*/  IMAD R23, R2, R27.reuse, R23 ;  /* 0x0000001b02177224 */ /* 0x080fe200078e0217 */
[----:B------:R-:W-:-:S06]  /*0e00*/  IADD3 R25, PT, PT, R4, R27, RZ ;  /* 0x0000001b04197210 */ /* 0x000fcc0007ffe0ff */
[----:B-1----:R-:W1:Y:S08]  /*0e10*/  LDC.64 R18, c[0x0][0x390] ;  /* 0x0000e400ff127b82 */ /* 0x002e700000000a00 */
[----:B---3--:R-:W3:Y:S01]  /*0e20*/  LDC.64 R20, c[0x0][0x398] ;  /* 0x0000e600ff147b82 */ /* 0x008ee20000000a00 */
[----:B--2---:R-:W-:-:S05]  /*0e30*/  IMAD.WIDE R16, R23, 0x4, R16 ;  /* 0x0000000417107825 */ /* 0x004fca00078e0210 */
[----:B------:R4:W-:Y:S04]  /*0e40*/  STG.E desc[UR4][R16.64], R25 ;  /* 0x0000001910007986 */ /* 0x0009e8000c101904 */
[----:B------:R-:W2:Y:S01]  /*0e50*/  LDG.E R12, desc[UR4][R12.64] ;  /* 0x000000040c0c7981 */ /* 0x000ea2000c1e1900 */
[----:B-1----:R-:W-:-:S04]  /*0e60*/  IMAD.WIDE R18, R23, 0x4, R18 ;  /* 0x0000000417127825 */ /* 0x002fc800078e0212 */
[----:B--2---:R-:W-:-:S05]  /*0e70*/  IMAD R27, R12, UR8, R27 ;  /* 0x000000080c1b7c24 */ /* 0x004fca000f8e021b */
[----:B------:R4:W-:Y:S04]  /*0e80*/  STG.E desc[UR4][R18.64], R27 ;  /* 0x0000001b12007986 */ /* 0x0009e8000c101904 */
[----:B------:R-:W2:Y:S01]  /*0e90*/  LDG.E R15, desc[UR4][R14.64] ;  /* 0x000000040e0f7981 */ /* 0x000ea2000c1e1900 */
[----:B---3--:R-:W-:-:S05]  /*0ea0*/  IMAD.WIDE R20, R23, 0x4, R20 ;  /* 0x0000000417147825 */ /* 0x008fca00078e0214 */
[----:B--2---:R4:W-:Y:S02]  /*0eb0*/  STG.E desc[UR4][R20.64], R15 ;  /* 0x0000000f14007986 */ /* 0x0049e4000c101904 */
.L_x_2:
[----:B------:R-:W5:Y:S01]  /*0ec0*/  LDG.E R13, desc[UR4][R10.64+0x4] ;  /* 0x000004040a0d7981 */ /* 0x000f62000c1e1900 */
[----:B------:R-:W-:-:S04]  /*0ed0*/  IADD3 R0, PT, PT, R0, 0x1, RZ ;  /* 0x0000000100007810 */ /* 0x000fc80007ffe0ff */
[----:B-----5:R-:W-:-:S13]  /*0ee0*/  ISETP.GE.AND P0, PT, R0, R13, PT ;  /* 0x0000000d0000720c */ /* 0x020fda0003f06270 */
[----:B------:R-:W-:Y:S05]  /*0ef0*/  @!P0 BRA `(.L_x_5) ;  /* 0xfffffff000a88947 */ /* 0x000fea000383ffff */
[----:B0-----:R-:W-:Y:S05]  /*0f00*/  EXIT ;  /* 0x000000000000794d */ /* 0x001fea0003800000 */
.L_x_6:
[----:B------:R-:W-:-:S00]  /*0f10*/  BRA `(.L_x_6) ;  /* 0xfffffffc00fc7947 */ /* 0x000fc0000383ffff */
[----:B------:R-:W-:-:S00]  /*0f20*/  NOP ;  /* 0x0000000000007918 */ /* 0x000fc00000000000 */
        /* <DEDUP_REMOVED lines=13> */
.L_x_7:


//--------------------- .nv.shared.reserved.0     --------------------------
	.section	.nv.shared.reserved.0,"aw",@nobits
	.weak		__nv_reservedSMEM_offset_0_alias
	.size		__nv_reservedSMEM_offset_0_alias, 0, 64
	.other		__nv_reservedSMEM_offset_0_alias,@"STO_CUDA_RESERVED_SHARED STV_DEFAULT"
__nv_reservedSMEM_offset_0_alias:
	.zero		0
	.zero		64


//--------------------- .nv.constant0._Z6expandiPiS_PfS_S_S0_ --------------------------
	.section	.nv.constant0._Z6expandiPiS_PfS_S_S0_,"a",@progbits
	.sectionflags	@""
	.align	4
.nv.constant0._Z6expandiPiS_PfS_S_S0_:
	.zero		952


//--------------------- SYMBOLS --------------------------

	.type		.nv.reservedSmem.offset0,@object
	.size		.nv.reservedSmem.offset0,0x4
